//
// Generated by NVIDIA NVVM Compiler
//
// Compiler Build ID: CL-36424714
// Cuda compilation tools, release 13.0, V13.0.88
// Based on NVVM 20.0.0
//

.version 9.0
.target sm_100
.address_size 64

	// .globl	_Z15binPrefixKernelPKiPi
.extern .func  (.param .b32 func_retval0) vprintf
(
	.param .b64 vprintf_param_0,
	.param .b64 vprintf_param_1
)
;
.global .align 1 .b8 _ZN34_INTERNAL_5548e3d1_4_k_cu_47f1ae464cuda3std3__45__cpo5beginE[1];
.global .align 1 .b8 _ZN34_INTERNAL_5548e3d1_4_k_cu_47f1ae464cuda3std3__45__cpo3endE[1];
.global .align 1 .b8 _ZN34_INTERNAL_5548e3d1_4_k_cu_47f1ae464cuda3std3__45__cpo6cbeginE[1];
.global .align 1 .b8 _ZN34_INTERNAL_5548e3d1_4_k_cu_47f1ae464cuda3std3__45__cpo4cendE[1];
.global .align 1 .b8 _ZN34_INTERNAL_5548e3d1_4_k_cu_47f1ae464cuda3std3__45__cpo6rbeginE[1];
.global .align 1 .b8 _ZN34_INTERNAL_5548e3d1_4_k_cu_47f1ae464cuda3std3__45__cpo4rendE[1];
.global .align 1 .b8 _ZN34_INTERNAL_5548e3d1_4_k_cu_47f1ae464cuda3std3__45__cpo7crbeginE[1];
.global .align 1 .b8 _ZN34_INTERNAL_5548e3d1_4_k_cu_47f1ae464cuda3std3__45__cpo5crendE[1];
.global .align 1 .b8 _ZN34_INTERNAL_5548e3d1_4_k_cu_47f1ae464cuda3std3__436_GLOBAL__N__5548e3d1_4_k_cu_47f1ae466ignoreE[1];
.global .align 1 .b8 _ZN34_INTERNAL_5548e3d1_4_k_cu_47f1ae464cuda3std3__419piecewise_constructE[1];
.global .align 1 .b8 _ZN34_INTERNAL_5548e3d1_4_k_cu_47f1ae464cuda3std3__48in_placeE[1];
.global .align 1 .b8 _ZN34_INTERNAL_5548e3d1_4_k_cu_47f1ae464cuda3std3__420unreachable_sentinelE[1];
.global .align 1 .b8 _ZN34_INTERNAL_5548e3d1_4_k_cu_47f1ae464cuda3std3__47nulloptE[1];
.global .align 1 .b8 _ZN34_INTERNAL_5548e3d1_4_k_cu_47f1ae464cuda3std3__48unexpectE[1];
.global .align 1 .b8 _ZN34_INTERNAL_5548e3d1_4_k_cu_47f1ae464cuda3std6ranges3__45__cpo4swapE[1];
.global .align 1 .b8 _ZN34_INTERNAL_5548e3d1_4_k_cu_47f1ae464cuda3std6ranges3__45__cpo9iter_moveE[1];
.global .align 1 .b8 _ZN34_INTERNAL_5548e3d1_4_k_cu_47f1ae464cuda3std6ranges3__45__cpo5beginE[1];
.global .align 1 .b8 _ZN34_INTERNAL_5548e3d1_4_k_cu_47f1ae464cuda3std6ranges3__45__cpo3endE[1];
.global .align 1 .b8 _ZN34_INTERNAL_5548e3d1_4_k_cu_47f1ae464cuda3std6ranges3__45__cpo6cbeginE[1];
.global .align 1 .b8 _ZN34_INTERNAL_5548e3d1_4_k_cu_47f1ae464cuda3std6ranges3__45__cpo4cendE[1];
.global .align 1 .b8 _ZN34_INTERNAL_5548e3d1_4_k_cu_47f1ae464cuda3std6ranges3__45__cpo7advanceE[1];
.global .align 1 .b8 _ZN34_INTERNAL_5548e3d1_4_k_cu_47f1ae464cuda3std6ranges3__45__cpo9iter_swapE[1];
.global .align 1 .b8 _ZN34_INTERNAL_5548e3d1_4_k_cu_47f1ae464cuda3std6ranges3__45__cpo4nextE[1];
.global .align 1 .b8 _ZN34_INTERNAL_5548e3d1_4_k_cu_47f1ae464cuda3std6ranges3__45__cpo4prevE[1];
.global .align 1 .b8 _ZN34_INTERNAL_5548e3d1_4_k_cu_47f1ae464cuda3std6ranges3__45__cpo4dataE[1];
.global .align 1 .b8 _ZN34_INTERNAL_5548e3d1_4_k_cu_47f1ae464cuda3std6ranges3__45__cpo5cdataE[1];
.global .align 1 .b8 _ZN34_INTERNAL_5548e3d1_4_k_cu_47f1ae464cuda3std6ranges3__45__cpo4sizeE[1];
.global .align 1 .b8 _ZN34_INTERNAL_5548e3d1_4_k_cu_47f1ae464cuda3std6ranges3__45__cpo5ssizeE[1];
.global .align 1 .b8 _ZN34_INTERNAL_5548e3d1_4_k_cu_47f1ae464cuda3std6ranges3__45__cpo8distanceE[1];
.global .align 1 .b8 _ZN34_INTERNAL_5548e3d1_4_k_cu_47f1ae466thrust24THRUST_300001_SM_1000_NS6system6detail10sequential3seqE[1];
.global .align 1 .b8 _ZN34_INTERNAL_5548e3d1_4_k_cu_47f1ae466thrust24THRUST_300001_SM_1000_NS12placeholders2_1E[1];
.global .align 1 .b8 _ZN34_INTERNAL_5548e3d1_4_k_cu_47f1ae466thrust24THRUST_300001_SM_1000_NS12placeholders2_2E[1];
.global .align 1 .b8 _ZN34_INTERNAL_5548e3d1_4_k_cu_47f1ae466thrust24THRUST_300001_SM_1000_NS12placeholders2_3E[1];
.global .align 1 .b8 _ZN34_INTERNAL_5548e3d1_4_k_cu_47f1ae466thrust24THRUST_300001_SM_1000_NS12placeholders2_4E[1];
.global .align 1 .b8 _ZN34_INTERNAL_5548e3d1_4_k_cu_47f1ae466thrust24THRUST_300001_SM_1000_NS12placeholders2_5E[1];
.global .align 1 .b8 _ZN34_INTERNAL_5548e3d1_4_k_cu_47f1ae466thrust24THRUST_300001_SM_1000_NS12placeholders2_6E[1];
.global .align 1 .b8 _ZN34_INTERNAL_5548e3d1_4_k_cu_47f1ae466thrust24THRUST_300001_SM_1000_NS12placeholders2_7E[1];
.global .align 1 .b8 _ZN34_INTERNAL_5548e3d1_4_k_cu_47f1ae466thrust24THRUST_300001_SM_1000_NS12placeholders2_8E[1];
.global .align 1 .b8 _ZN34_INTERNAL_5548e3d1_4_k_cu_47f1ae466thrust24THRUST_300001_SM_1000_NS12placeholders2_9E[1];
.global .align 1 .b8 _ZN34_INTERNAL_5548e3d1_4_k_cu_47f1ae466thrust24THRUST_300001_SM_1000_NS12placeholders3_10E[1];
.global .align 1 .b8 $str[4] = {37, 100, 32};

.visible .entry _Z15binPrefixKernelPKiPi(
	.param .u64 .ptr .align 1 _Z15binPrefixKernelPKiPi_param_0,
	.param .u64 .ptr .align 1 _Z15binPrefixKernelPKiPi_param_1
)
{
	.local .align 8 .b8 	__local_depot0[8];
	.reg .b64 	%SP;
	.reg .b64 	%SPL;
	.reg .pred 	%p<3>;
	.reg .b32 	%r<35>;
	.reg .b64 	%rd<21>;

	mov.u64 	%SPL, __local_depot0;
	cvta.local.u64 	%SP, %SPL;
	ld.param.u64 	%rd8, [_Z15binPrefixKernelPKiPi_param_0];
	ld.param.u64 	%rd9, [_Z15binPrefixKernelPKiPi_param_1];
	add.u64 	%rd10, %SP, 0;
	add.u64 	%rd1, %SPL, 0;
	mov.u32 	%r5, %tid.x;
	mov.u32 	%r6, %ctaid.x;
	mov.u32 	%r7, %ntid.x;
	mad.lo.s32 	%r8, %r6, %r7, %r5;
	setp.gt.s32 	%p1, %r8, 0;
	@%p1 bra 	$L__BB0_4;
	cvta.to.global.u64 	%rd11, %rd9;
	mov.b32 	%r33, 0;
	st.global.u32 	[%rd11], %r33;
	cvta.to.global.u64 	%rd12, %rd8;
	add.s64 	%rd20, %rd12, 8;
	add.s64 	%rd19, %rd11, 16;
	mov.u64 	%rd13, $str;
	mov.u32 	%r34, %r33;
$L__BB0_2:
	ld.global.u32 	%r10, [%rd20+-8];
	add.s32 	%r11, %r10, %r33;
	st.global.u32 	[%rd19+-12], %r11;
	ld.global.u32 	%r12, [%rd20+-8];
	st.local.u32 	[%rd1], %r12;
	cvta.global.u64 	%rd14, %rd13;
	{ // callseq 0, 0
	.param .b64 param0;
	st.param.b64 	[param0], %rd14;
	.param .b64 param1;
	st.param.b64 	[param1], %rd10;
	.param .b32 retval0;
	call.uni (retval0), 
	vprintf, 
	(
	param0, 
	param1
	);
	ld.param.b32 	%r13, [retval0];
	} // callseq 0
	setp.eq.s32 	%p2, %r34, 32;
	@%p2 bra 	$L__BB0_4;
	ld.global.u32 	%r15, [%rd19+-12];
	ld.global.u32 	%r16, [%rd20+-4];
	add.s32 	%r17, %r16, %r15;
	st.global.u32 	[%rd19+-8], %r17;
	ld.global.u32 	%r18, [%rd20+-4];
	st.local.u32 	[%rd1], %r18;
	cvta.global.u64 	%rd17, %rd13;
	{ // callseq 1, 0
	.param .b64 param0;
	st.param.b64 	[param0], %rd17;
	.param .b64 param1;
	st.param.b64 	[param1], %rd10;
	.param .b32 retval0;
	call.uni (retval0), 
	vprintf, 
	(
	param0, 
	param1
	);
	ld.param.b32 	%r19, [retval0];
	} // callseq 1
	ld.global.u32 	%r21, [%rd19+-8];
	ld.global.u32 	%r22, [%rd20];
	add.s32 	%r23, %r22, %r21;
	st.global.u32 	[%rd19+-4], %r23;
	ld.global.u32 	%r24, [%rd20];
	st.local.u32 	[%rd1], %r24;
	{ // callseq 2, 0
	.param .b64 param0;
	st.param.b64 	[param0], %rd17;
	.param .b64 param1;
	st.param.b64 	[param1], %rd10;
	.param .b32 retval0;
	call.uni (retval0), 
	vprintf, 
	(
	param0, 
	param1
	);
	ld.param.b32 	%r25, [retval0];
	} // callseq 2
	ld.global.u32 	%r27, [%rd19+-4];
	ld.global.u32 	%r28, [%rd20+4];
	add.s32 	%r29, %r28, %r27;
	add.s32 	%r34, %r34, 4;
	st.global.u32 	[%rd19], %r29;
	ld.global.u32 	%r30, [%rd20+4];
	st.local.u32 	[%rd1], %r30;
	{ // callseq 3, 0
	.param .b64 param0;
	st.param.b64 	[param0], %rd17;
	.param .b64 param1;
	st.param.b64 	[param1], %rd10;
	.param .b32 retval0;
	call.uni (retval0), 
	vprintf, 
	(
	param0, 
	param1
	);
	ld.param.b32 	%r31, [retval0];
	} // callseq 3
	ld.global.u32 	%r33, [%rd19];
	add.s64 	%rd20, %rd20, 16;
	add.s64 	%rd19, %rd19, 16;
	bra.uni 	$L__BB0_2;
$L__BB0_4:
	ret;

}
	// .globl	_ZN3cub18CUB_300001_SM_10006detail11EmptyKernelIvEEvv
.visible .entry _ZN3cub18CUB_300001_SM_10006detail11EmptyKernelIvEEvv()
{


	ret;

}


// ===== COMPILED SASS (sm_100) =====

	.target	sm_100

	.elftype	@"ET_EXEC"


//--------------------- .note.nv.tkinfo           --------------------------
	.section	.note.nv.tkinfo,"",@"SHT_NOTE"
	.sectionflags	@"SHF_NOTE_NV_TKINFO"
	.tkinfo
        /*0018*/ 	.word	0x00000002
        /*0030*/ 	.string	""
        /*0030*/ 	.string	"ptxas"
        /*0030*/ 	.string	"Cuda compilation tools, release 13.0, V13.0.88"
        /*0030*/ 	.string	"Build cuda_13.0.r13.0/compiler.36424714_0"
        /*0030*/ 	.string	"-arch sm_100 -m 64 "



//--------------------- .note.nv.cuinfo           --------------------------
	.section	.note.nv.cuinfo,"",@"SHT_NOTE"
	.sectionflags	@"SHF_NOTE_NV_CUINFO"
        /*0018*/ 	.short	0x0002
        /*001a*/ 	.short	0x0064
        /*001c*/ 	.short	0x0082
	.zero		2


//--------------------- .nv.info                  --------------------------
	.section	.nv.info,"",@"SHT_CUDA_INFO"
	.align	4


	//----- nvinfo : EIATTR_REGCOUNT
	.align		4
        /*0000*/ 	.byte	0x04, 0x2f
        /*0002*/ 	.short	(.L_42 - .L_41)
	.align		4
.L_41:
        /*0004*/ 	.word	index@(_Z15binPrefixKernelPKiPi)
        /*0008*/ 	.word	0x0000001b


	//----- nvinfo : EIATTR_FRAME_SIZE
	.align		4
.L_42:
        /*000c*/ 	.byte	0x04, 0x11
        /*000e*/ 	.short	(.L_44 - .L_43)
	.align		4
.L_43:
        /*0010*/ 	.word	index@(_Z15binPrefixKernelPKiPi)
        /*0014*/ 	.word	0x00000008


	//----- nvinfo : EIATTR_REGCOUNT
	.align		4
.L_44:
        /*0018*/ 	.byte	0x04, 0x2f
        /*001a*/ 	.short	(.L_46 - .L_45)
	.align		4
.L_45:
        /*001c*/ 	.word	index@(_ZN3cub18CUB_300001_SM_10006detail11EmptyKernelIvEEvv)
        /*0020*/ 	.word	0x00000004


	//----- nvinfo : EIATTR_FRAME_SIZE
	.align		4
.L_46:
        /*0024*/ 	.byte	0x04, 0x11
        /*0026*/ 	.short	(.L_48 - .L_47)
	.align		4
.L_47:
        /*0028*/ 	.word	index@(_ZN3cub18CUB_300001_SM_10006detail11EmptyKernelIvEEvv)
        /*002c*/ 	.word	0x00000000


	//----- nvinfo : EIATTR_MIN_STACK_SIZE
	.align		4
.L_48:
        /*0030*/ 	.byte	0x04, 0x12
        /*0032*/ 	.short	(.L_50 - .L_49)
	.align		4
.L_49:
        /*0034*/ 	.word	index@(_ZN3cub18CUB_300001_SM_10006detail11EmptyKernelIvEEvv)
        /*0038*/ 	.word	0x00000000


	//----- nvinfo : EIATTR_MIN_STACK_SIZE
	.align		4
.L_50:
        /*003c*/ 	.byte	0x04, 0x12
        /*003e*/ 	.short	(.L_52 - .L_51)
	.align		4
.L_51:
        /*0040*/ 	.word	index@(_Z15binPrefixKernelPKiPi)
        /*0044*/ 	.word	0x00000008
.L_52:


//--------------------- .nv.compat                --------------------------
	.section	.nv.compat,"",@"SHT_CUDA_COMPAT_INFO"
	.align	4
        /*0000*/ 	.byte	0x02, 0x09, 0x00, 0x00, 0x02, 0x02, 0x01, 0x00, 0x02, 0x05, 0x05, 0x00, 0x03, 0x07, 0x01, 0x01
        /*0010*/ 	.byte	0x02, 0x03, 0x00, 0x00, 0x02, 0x06, 0x01, 0x00, 0x04, 0x0b, 0x08, 0x00, 0x09, 0x00, 0x00, 0x00
        /*0020*/ 	.byte	0x00, 0x00, 0x00, 0x00


//--------------------- .nv.info._ZN3cub18CUB_300001_SM_10006detail11EmptyKernelIvEEvv --------------------------
	.section	.nv.info._ZN3cub18CUB_300001_SM_10006detail11EmptyKernelIvEEvv,"",@"SHT_CUDA_INFO"
	.sectionflags	@""
	.align	4


	//----- nvinfo : EIATTR_CUDA_API_VERSION
	.align		4
        /*0000*/ 	.byte	0x04, 0x37
        /*0002*/ 	.short	(.L_54 - .L_53)
.L_53:
        /*0004*/ 	.word	0x00000082


	//----- nvinfo : EIATTR_SPARSE_MMA_MASK
	.align		4
.L_54:
        /*0008*/ 	.byte	0x03, 0x50
        /*000a*/ 	.short	0x0000


	//----- nvinfo : EIATTR_MAXREG_COUNT
	.align		4
        /*000c*/ 	.byte	0x03, 0x1b
        /*000e*/ 	.short	0x00ff


	//----- nvinfo : EIATTR_MERCURY_ISA_VERSION
	.align		4
        /*0010*/ 	.byte	0x03, 0x5f
        /*0012*/ 	.short	0x0101


	//----- nvinfo : EIATTR_VRC_CTA_INIT_COUNT
	.align		4
        /*0014*/ 	.byte	0x02, 0x4a
	.zero		1
	.zero		1


	//----- nvinfo : EIATTR_EXIT_INSTR_OFFSETS
	.align		4
        /*0018*/ 	.byte	0x04, 0x1c
        /*001a*/ 	.short	(.L_56 - .L_55)


	//   ....[0]....
.L_55:
        /*001c*/ 	.word	0x00000010


	//----- nvinfo : EIATTR_SW_WAR
	.align		4
.L_56:
        /*0020*/ 	.byte	0x04, 0x36
        /*0022*/ 	.short	(.L_58 - .L_57)
.L_57:
        /*0024*/ 	.word	0x00000008
.L_58:


//--------------------- .nv.info._Z15binPrefixKernelPKiPi --------------------------
	.section	.nv.info._Z15binPrefixKernelPKiPi,"",@"SHT_CUDA_INFO"
	.sectionflags	@""
	.align	4


	//----- nvinfo : EIATTR_CUDA_API_VERSION
	.align		4
        /*0000*/ 	.byte	0x04, 0x37
        /*0002*/ 	.short	(.L_60 - .L_59)
.L_59:
        /*0004*/ 	.word	0x00000082


	//----- nvinfo : EIATTR_KPARAM_INFO
	.align		4
.L_60:
        /*0008*/ 	.byte	0x04, 0x17
        /*000a*/ 	.short	(.L_62 - .L_61)
.L_61:
        /*000c*/ 	.word	0x00000000
        /*0010*/ 	.short	0x0001
        /*0012*/ 	.short	0x0008
        /*0014*/ 	.byte	0x00, 0xf5, 0x21, 0x00


	//----- nvinfo : EIATTR_KPARAM_INFO
	.align		4
.L_62:
        /*0018*/ 	.byte	0x04, 0x17
        /*001a*/ 	.short	(.L_64 - .L_63)
.L_63:
        /*001c*/ 	.word	0x00000000
        /*0020*/ 	.short	0x0000
        /*0022*/ 	.short	0x0000
        /*0024*/ 	.byte	0x00, 0xf5, 0x21, 0x00


	//----- nvinfo : EIATTR_SPARSE_MMA_MASK
	.align		4
.L_64:
        /*0028*/ 	.byte	0x03, 0x50
        /*002a*/ 	.short	0x0000


	//----- nvinfo : EIATTR_MAXREG_COUNT
	.align		4
        /*002c*/ 	.byte	0x03, 0x1b
        /*002e*/ 	.short	0x00ff


	//----- nvinfo : EIATTR_EXTERNS
	.align		4
        /*0030*/ 	.byte	0x04, 0x0f
        /*0032*/ 	.short	(.L_66 - .L_65)


	//   ....[0]....
	.align		4
.L_65:
        /*0034*/ 	.word	index@(vprintf)


	//----- nvinfo : EIATTR_MERCURY_ISA_VERSION
	.align		4
.L_66:
        /*0038*/ 	.byte	0x03, 0x5f
        /*003a*/ 	.short	0x0101


	//----- nvinfo : EIATTR_VRC_CTA_INIT_COUNT
	.align		4
        /*003c*/ 	.byte	0x02, 0x4a
	.zero		1
	.zero		1


	//----- nvinfo : EIATTR_SYSCALL_OFFSETS
	.align		4
        /*0040*/ 	.byte	0x04, 0x46
        /*0042*/ 	.short	(.L_68 - .L_67)


	//   ....[0]....
.L_67:
        /*0044*/ 	.word	0x00000270


	//   ....[1]....
        /*0048*/ 	.word	0x00000370


	//   ....[2]....
        /*004c*/ 	.word	0x00000450


	//   ....[3]....
        /*0050*/ 	.word	0x00000540


	//----- nvinfo : EIATTR_EXIT_INSTR_OFFSETS
	.align		4
.L_68:
        /*0054*/ 	.byte	0x04, 0x1c
        /*0056*/ 	.short	(.L_70 - .L_69)


	//   ....[0]....
.L_69:
        /*0058*/ 	.word	0x000000b0


	//   ....[1]....
        /*005c*/ 	.word	0x00000290


	//----- nvinfo : EIATTR_CRS_STACK_SIZE
	.align		4
.L_70:
        /*0060*/ 	.byte	0x04, 0x1e
        /*0062*/ 	.short	(.L_72 - .L_71)
.L_71:
        /*0064*/ 	.word	0x00000000


	//----- nvinfo : EIATTR_CBANK_PARAM_SIZE
	.align		4
.L_72:
        /*0068*/ 	.byte	0x03, 0x19
        /*006a*/ 	.short	0x0010


	//----- nvinfo : EIATTR_PARAM_CBANK
	.align		4
        /*006c*/ 	.byte	0x04, 0x0a
        /*006e*/ 	.short	(.L_74 - .L_73)
	.align		4
.L_73:
        /*0070*/ 	.word	index@(.nv.constant0._Z15binPrefixKernelPKiPi)
        /*0074*/ 	.short	0x0380
        /*0076*/ 	.short	0x0010


	//----- nvinfo : EIATTR_SW_WAR
	.align		4
.L_74:
        /*0078*/ 	.byte	0x04, 0x36
        /*007a*/ 	.short	(.L_76 - .L_75)
.L_75:
        /*007c*/ 	.word	0x00000008
.L_76:


//--------------------- .nv.callgraph             --------------------------
	.section	.nv.callgraph,"",@"SHT_CUDA_CALLGRAPH"
	.align	4
	.sectionentsize	8
	.align		4
        /*0000*/ 	.word	0x00000000
	.align		4
        /*0004*/ 	.word	0xffffffff
	.align		4
        /*0008*/ 	.word	index@(_Z15binPrefixKernelPKiPi)
	.align		4
        /*000c*/ 	.word	index@(vprintf)
	.align		4
        /*0010*/ 	.word	0x00000000
	.align		4
        /*0014*/ 	.word	0xfffffffe
	.align		4
        /*0018*/ 	.word	0x00000000
	.align		4
        /*001c*/ 	.word	0xfffffffd
	.align		4
        /*0020*/ 	.word	0x00000000
	.align		4
        /*0024*/ 	.word	0xfffffffc


//--------------------- .nv.constant4             --------------------------
	.section	.nv.constant4,"a",@progbits
	.align	8
	.align		8
.nv.constant4:
        /*0000*/ 	.dword	_ZN34_INTERNAL_5548e3d1_4_k_cu_47f1ae464cuda3std3__45__cpo5beginE
	.align		8
        /*0008*/ 	.dword	_ZN34_INTERNAL_5548e3d1_4_k_cu_47f1ae464cuda3std3__45__cpo3endE
	.align		8
        /*0010*/ 	.dword	_ZN34_INTERNAL_5548e3d1_4_k_cu_47f1ae464cuda3std3__45__cpo6cbeginE
	.align		8
        /*0018*/ 	.dword	_ZN34_INTERNAL_5548e3d1_4_k_cu_47f1ae464cuda3std3__45__cpo4cendE
	.align		8
        /*0020*/ 	.dword	_ZN34_INTERNAL_5548e3d1_4_k_cu_47f1ae464cuda3std3__45__cpo6rbeginE
	.align		8
        /*0028*/ 	.dword	_ZN34_INTERNAL_5548e3d1_4_k_cu_47f1ae464cuda3std3__45__cpo4rendE
	.align		8
        /*0030*/ 	.dword	_ZN34_INTERNAL_5548e3d1_4_k_cu_47f1ae464cuda3std3__45__cpo7crbeginE
	.align		8
        /*0038*/ 	.dword	_ZN34_INTERNAL_5548e3d1_4_k_cu_47f1ae464cuda3std3__45__cpo5crendE
	.align		8
        /*0040*/ 	.dword	_ZN34_INTERNAL_5548e3d1_4_k_cu_47f1ae464cuda3std3__436_GLOBAL__N__5548e3d1_4_k_cu_47f1ae466ignoreE
	.align		8
        /*0048*/ 	.dword	_ZN34_INTERNAL_5548e3d1_4_k_cu_47f1ae464cuda3std3__419piecewise_constructE
	.align		8
        /*0050*/ 	.dword	_ZN34_INTERNAL_5548e3d1_4_k_cu_47f1ae464cuda3std3__48in_placeE
	.align		8
        /*0058*/ 	.dword	_ZN34_INTERNAL_5548e3d1_4_k_cu_47f1ae464cuda3std3__420unreachable_sentinelE
	.align		8
        /*0060*/ 	.dword	_ZN34_INTERNAL_5548e3d1_4_k_cu_47f1ae464cuda3std3__47nulloptE
	.align		8
        /*0068*/ 	.dword	_ZN34_INTERNAL_5548e3d1_4_k_cu_47f1ae464cuda3std3__48unexpectE
	.align		8
        /*0070*/ 	.dword	_ZN34_INTERNAL_5548e3d1_4_k_cu_47f1ae464cuda3std6ranges3__45__cpo4swapE
	.align		8
        /*0078*/ 	.dword	_ZN34_INTERNAL_5548e3d1_4_k_cu_47f1ae464cuda3std6ranges3__45__cpo9iter_moveE
	.align		8
        /*0080*/ 	.dword	_ZN34_INTERNAL_5548e3d1_4_k_cu_47f1ae464cuda3std6ranges3__45__cpo5beginE
	.align		8
        /*0088*/ 	.dword	_ZN34_INTERNAL_5548e3d1_4_k_cu_47f1ae464cuda3std6ranges3__45__cpo3endE
	.align		8
        /*0090*/ 	.dword	_ZN34_INTERNAL_5548e3d1_4_k_cu_47f1ae464cuda3std6ranges3__45__cpo6cbeginE
	.align		8
        /*0098*/ 	.dword	_ZN34_INTERNAL_5548e3d1_4_k_cu_47f1ae464cuda3std6ranges3__45__cpo4cendE
	.align		8
        /*00a0*/ 	.dword	_ZN34_INTERNAL_5548e3d1_4_k_cu_47f1ae464cuda3std6ranges3__45__cpo7advanceE
	.align		8
        /*00a8*/ 	.dword	_ZN34_INTERNAL_5548e3d1_4_k_cu_47f1ae464cuda3std6ranges3__45__cpo9iter_swapE
	.align		8
        /*00b0*/ 	.dword	_ZN34_INTERNAL_5548e3d1_4_k_cu_47f1ae464cuda3std6ranges3__45__cpo4nextE
	.align		8
        /*00b8*/ 	.dword	_ZN34_INTERNAL_5548e3d1_4_k_cu_47f1ae464cuda3std6ranges3__45__cpo4prevE
	.align		8
        /*00c0*/ 	.dword	_ZN34_INTERNAL_5548e3d1_4_k_cu_47f1ae464cuda3std6ranges3__45__cpo4dataE
	.align		8
        /*00c8*/ 	.dword	_ZN34_INTERNAL_5548e3d1_4_k_cu_47f1ae464cuda3std6ranges3__45__cpo5cdataE
	.align		8
        /*00d0*/ 	.dword	_ZN34_INTERNAL_5548e3d1_4_k_cu_47f1ae464cuda3std6ranges3__45__cpo4sizeE
	.align		8
        /*00d8*/ 	.dword	_ZN34_INTERNAL_5548e3d1_4_k_cu_47f1ae464cuda3std6ranges3__45__cpo5ssizeE
	.align		8
        /*00e0*/ 	.dword	_ZN34_INTERNAL_5548e3d1_4_k_cu_47f1ae464cuda3std6ranges3__45__cpo8distanceE
	.align		8
        /*00e8*/ 	.dword	_ZN34_INTERNAL_5548e3d1_4_k_cu_47f1ae466thrust24THRUST_300001_SM_1000_NS6system6detail10sequential3seqE
	.align		8
        /*00f0*/ 	.dword	_ZN34_INTERNAL_5548e3d1_4_k_cu_47f1ae466thrust24THRUST_300001_SM_1000_NS12placeholders2_1E
	.align		8
        /*00f8*/ 	.dword	_ZN34_INTERNAL_5548e3d1_4_k_cu_47f1ae466thrust24THRUST_300001_SM_1000_NS12placeholders2_2E
	.align		8
        /*0100*/ 	.dword	_ZN34_INTERNAL_5548e3d1_4_k_cu_47f1ae466thrust24THRUST_300001_SM_1000_NS12placeholders2_3E
	.align		8
        /*0108*/ 	.dword	_ZN34_INTERNAL_5548e3d1_4_k_cu_47f1ae466thrust24THRUST_300001_SM_1000_NS12placeholders2_4E
	.align		8
        /*0110*/ 	.dword	_ZN34_INTERNAL_5548e3d1_4_k_cu_47f1ae466thrust24THRUST_300001_SM_1000_NS12placeholders2_5E
	.align		8
        /*0118*/ 	.dword	_ZN34_INTERNAL_5548e3d1_4_k_cu_47f1ae466thrust24THRUST_300001_SM_1000_NS12placeholders2_6E
	.align		8
        /*0120*/ 	.dword	_ZN34_INTERNAL_5548e3d1_4_k_cu_47f1ae466thrust24THRUST_300001_SM_1000_NS12placeholders2_7E
	.align		8
        /*0128*/ 	.dword	_ZN34_INTERNAL_5548e3d1_4_k_cu_47f1ae466thrust24THRUST_300001_SM_1000_NS12placeholders2_8E
	.align		8
        /*0130*/ 	.dword	_ZN34_INTERNAL_5548e3d1_4_k_cu_47f1ae466thrust24THRUST_300001_SM_1000_NS12placeholders2_9E
	.align		8
        /*0138*/ 	.dword	_ZN34_INTERNAL_5548e3d1_4_k_cu_47f1ae466thrust24THRUST_300001_SM_1000_NS12placeholders3_10E
	.align		8
        /*0140*/ 	.dword	$str
	.align		8
        /*0148*/ 	.dword	vprintf


//--------------------- .text._ZN3cub18CUB_300001_SM_10006detail11EmptyKernelIvEEvv --------------------------
	.section	.text._ZN3cub18CUB_300001_SM_10006detail11EmptyKernelIvEEvv,"ax",@progbits
	.align	128
        .global         _ZN3cub18CUB_300001_SM_10006detail11EmptyKernelIvEEvv
        .type           _ZN3cub18CUB_300001_SM_10006detail11EmptyKernelIvEEvv,@function
        .size           _ZN3cub18CUB_300001_SM_10006detail11EmptyKernelIvEEvv,(.L_x_7 - _ZN3cub18CUB_300001_SM_10006detail11EmptyKernelIvEEvv)
        .other          _ZN3cub18CUB_300001_SM_10006detail11EmptyKernelIvEEvv,@"STO_CUDA_ENTRY STV_DEFAULT"
_ZN3cub18CUB_300001_SM_10006detail11EmptyKernelIvEEvv:
.text._ZN3cub18CUB_300001_SM_10006detail11EmptyKernelIvEEvv:
[----:B------:R-:W-:Y:S01]  /*0000*/  LDC R1, c[0x0][0x37c] ;  /* 0x0000df00ff017b82 */ /* 0x000fe20000000800 */
[----:B------:R-:W-:Y:S05]  /*0010*/  EXIT ;  /* 0x000000000000794d */ /* 0x000fea0003800000 */
.L_x_0:
[----:B------:R-:W-:-:S00]  /*0020*/  BRA `(.L_x_0) ;  /* 0xfffffffc00fc7947 */ /* 0x000fc0000383ffff */
[----:B------:R-:W-:-:S00]  /*0030*/  NOP ;  /* 0x0000000000007918 */ /* 0x000fc00000000000 */
        /* <DEDUP_REMOVED lines=12> */
.L_x_7:


//--------------------- .text._Z15binPrefixKernelPKiPi --------------------------
	.section	.text._Z15binPrefixKernelPKiPi,"ax",@progbits
	.align	128
        .global         _Z15binPrefixKernelPKiPi
        .type           _Z15binPrefixKernelPKiPi,@function
        .size           _Z15binPrefixKernelPKiPi,(.L_x_8 - _Z15binPrefixKernelPKiPi)
        .other          _Z15binPrefixKernelPKiPi,@"STO_CUDA_ENTRY STV_DEFAULT"
_Z15binPrefixKernelPKiPi:
.text._Z15binPrefixKernelPKiPi:
[----:B------:R-:W0:Y:S01]  /*0000*/  LDC R1, c[0x0][0x37c] ;  /* 0x0000df00ff017b82 */ /* 0x000e220000000800 */
[----:B------:R-:W1:Y:S01]  /*0010*/  S2R R0, SR_TID.X ;  /* 0x0000000000007919 */ /* 0x000e620000002100 */
[----:B------:R-:W2:Y:S06]  /*0020*/  LDCU UR5, c[0x0][0x2fc] ;  /* 0x00005f80ff0577ac */ /* 0x000eac0008000800 */
[----:B------:R-:W1:Y:S01]  /*0030*/  S2UR UR6, SR_CTAID.X ;  /* 0x00000000000679c3 */ /* 0x000e620000002500 */
[----:B0-----:R-:W-:Y:S01]  /*0040*/  VIADD R1, R1, 0xfffffff8 ;  /* 0xfffffff801017836 */ /* 0x001fe20000000000 */
[----:B------:R-:W0:Y:S06]  /*0050*/  LDCU UR4, c[0x0][0x2f8] ;  /* 0x00005f00ff0477ac */ /* 0x000e2c0008000800 */
[----:B------:R-:W1:Y:S01]  /*0060*/  LDC R3, c[0x0][0x360] ;  /* 0x0000d800ff037b82 */ /* 0x000e620000000800 */
[----:B0-----:R-:W-:-:S05]  /*0070*/  IADD3 R24, P1, PT, R1, UR4, RZ ;  /* 0x0000000401187c10 */ /* 0x001fca000ff3e0ff */
[----:B--2---:R-:W-:Y:S02]  /*0080*/  IMAD.X R23, RZ, RZ, UR5, P1 ;  /* 0x00000005ff177e24 */ /* 0x004fe400088e06ff */
[----:B-1----:R-:W-:-:S05]  /*0090*/  IMAD R0, R3, UR6, R0 ;  /* 0x0000000603007c24 */ /* 0x002fca000f8e0200 */
[----:B------:R-:W-:-:S13]  /*00a0*/  ISETP.GT.AND P0, PT, R0, RZ, PT ;  /* 0x000000ff0000720c */ /* 0x000fda0003f04270 */
[----:B------:R-:W-:Y:S05]  /*00b0*/  @P0 EXIT ;  /* 0x000000000000094d */ /* 0x000fea0003800000 */
[----:B------:R-:W0:Y:S01]  /*00c0*/  LDC.64 R2, c[0x0][0x388] ;  /* 0x0000e200ff027b82 */ /* 0x000e220000000a00 */
[----:B------:R-:W0:Y:S01]  /*00d0*/  LDCU.64 UR36, c[0x0][0x358] ;  /* 0x00006b00ff2477ac */ /* 0x000e220008000a00 */
[----:B------:R-:W-:Y:S02]  /*00e0*/  HFMA2 R0, -RZ, RZ, 0, 0 ;  /* 0x00000000ff007431 */ /* 0x000fe400000001ff */
[----:B------:R-:W-:Y:S01]  /*00f0*/  IMAD.MOV.U32 R22, RZ, RZ, RZ ;  /* 0x000000ffff167224 */ /* 0x000fe200078e00ff */
[----:B------:R-:W1:Y:S02]  /*0100*/  LDCU.128 UR8, c[0x0][0x380] ;  /* 0x00007000ff0877ac */ /* 0x000e640008000c00 */
[----:B-1----:R-:W-:Y:S01]  /*0110*/  UIADD3 UR6, UP0, UPT, UR8, 0x8, URZ ;  /* 0x0000000808067890 */ /* 0x002fe2000ff1e0ff */
[----:B0-----:R0:W-:Y:S01]  /*0120*/  STG.E desc[UR36][R2.64], RZ ;  /* 0x000000ff02007986 */ /* 0x0011e2000c101924 */
[----:B------:R-:W-:Y:S02]  /*0130*/  UIADD3 UR4, UP1, UPT, UR10, 0x10, URZ ;  /* 0x000000100a047890 */ /* 0x000fe4000ff3e0ff */
[----:B------:R-:W-:-:S02]  /*0140*/  UIADD3.X UR7, UPT, UPT, URZ, UR9, URZ, UP0, !UPT ;  /* 0x00000009ff077290 */ /* 0x000fc400087fe4ff */
[----:B------:R-:W-:Y:S01]  /*0150*/  UIADD3.X UR5, UPT, UPT, URZ, UR11, URZ, UP1, !UPT ;  /* 0x0000000bff057290 */ /* 0x000fe20008ffe4ff */
[----:B------:R-:W-:Y:S01]  /*0160*/  IMAD.U32 R18, RZ, RZ, UR6 ;  /* 0x00000006ff127e24 */ /* 0x000fe2000f8e00ff */
[----:B------:R-:W-:Y:S02]  /*0170*/  MOV R16, UR4 ;  /* 0x0000000400107c02 */ /* 0x000fe40008000f00 */
[----:B------:R-:W-:Y:S02]  /*0180*/  IMAD.U32 R19, RZ, RZ, UR7 ;  /* 0x00000007ff137e24 */ /* 0x000fe4000f8e00ff */
[----:B0-----:R-:W-:-:S07]  /*0190*/  IMAD.U32 R17, RZ, RZ, UR5 ;  /* 0x00000005ff117e24 */ /* 0x001fce000f8e00ff */
.L_x_5:
[----:B------:R-:W2:Y:S01]  /*01a0*/  LDG.E R3, desc[UR36][R18.64+-0x8] ;  /* 0xfffff82412037981 */ /* 0x000ea2000c1e1900 */
[----:B------:R-:W-:Y:S01]  /*01b0*/  MOV R2, 0x148 ;  /* 0x0000014800027802 */ /* 0x000fe20000000f00 */
[----:B------:R-:W0:Y:S01]  /*01c0*/  LDCU.64 UR4, c[0x4][0x140] ;  /* 0x01002800ff0477ac */ /* 0x000e220008000a00 */
[----:B--2--5:R-:W-:-:S05]  /*01d0*/  IADD3 R3, PT, PT, R3, R0, RZ ;  /* 0x0000000003037210 */ /* 0x024fca0007ffe0ff */
[----:B------:R1:W-:Y:S04]  /*01e0*/  STG.E desc[UR36][R16.64+-0xc], R3 ;  /* 0xfffff40310007986 */ /* 0x0003e8000c101924 */
[----:B------:R-:W2:Y:S01]  /*01f0*/  LDG.E R0, desc[UR36][R18.64+-0x8] ;  /* 0xfffff82412007981 */ /* 0x000ea2000c1e1900 */
[----:B------:R1:W3:Y:S01]  /*0200*/  LDC.64 R8, c[0x4][R2] ;  /* 0x0100000002087b82 */ /* 0x0002e20000000a00 */
[----:B0-----:R-:W-:Y:S01]  /*0210*/  IMAD.U32 R4, RZ, RZ, UR4 ;  /* 0x00000004ff047e24 */ /* 0x001fe2000f8e00ff */
[----:B------:R-:W-:Y:S01]  /*0220*/  MOV R6, R24 ;  /* 0x0000001800067202 */ /* 0x000fe20000000f00 */
[----:B------:R-:W-:Y:S02]  /*0230*/  IMAD.U32 R5, RZ, RZ, UR5 ;  /* 0x00000005ff057e24 */ /* 0x000fe4000f8e00ff */
[----:B------:R-:W-:Y:S01]  /*0240*/  IMAD.MOV.U32 R7, RZ, RZ, R23 ;  /* 0x000000ffff077224 */ /* 0x000fe200078e0017 */
[----:B--23--:R1:W-:Y:S06]  /*0250*/  STL [R1], R0 ;  /* 0x0000000001007387 */ /* 0x00c3ec0000100800 */
[----:B------:R-:W-:-:S07]  /*0260*/  LEPC R20, `(.L_x_1) ;  /* 0x000000001014794e */ /* 0x000fce0000000000 */
[----:B-1----:R-:W-:Y:S05]  /*0270*/  CALL.ABS.NOINC R8 ;  /* 0x0000000008007343 */ /* 0x002fea0003c00000 */
.L_x_1:
[----:B------:R-:W-:-:S13]  /*0280*/  ISETP.NE.AND P0, PT, R22, 0x20, PT ;  /* 0x000000201600780c */ /* 0x000fda0003f05270 */
[----:B------:R-:W-:Y:S05]  /*0290*/  @!P0 EXIT ;  /* 0x000000000000894d */ /* 0x000fea0003800000 */
[----:B------:R-:W2:Y:S04]  /*02a0*/  LDG.E R3, desc[UR36][R16.64+-0xc] ;  /* 0xfffff42410037981 */ /* 0x000ea8000c1e1900 */
[----:B------:R-:W2:Y:S01]  /*02b0*/  LDG.E R0, desc[UR36][R18.64+-0x4] ;  /* 0xfffffc2412007981 */ /* 0x000ea2000c1e1900 */
[----:B------:R-:W0:Y:S01]  /*02c0*/  LDCU.64 UR4, c[0x4][0x140] ;  /* 0x01002800ff0477ac */ /* 0x000e220008000a00 */
[----:B--2---:R-:W-:-:S05]  /*02d0*/  IMAD.IADD R3, R3, 0x1, R0 ;  /* 0x0000000103037824 */ /* 0x004fca00078e0200 */
[----:B------:R1:W-:Y:S04]  /*02e0*/  STG.E desc[UR36][R16.64+-0x8], R3 ;  /* 0xfffff80310007986 */ /* 0x0003e8000c101924 */
[----:B------:R-:W2:Y:S01]  /*02f0*/  LDG.E R0, desc[UR36][R18.64+-0x4] ;  /* 0xfffffc2412007981 */ /* 0x000ea2000c1e1900 */
[----:B------:R1:W3:Y:S01]  /*0300*/  LDC.64 R8, c[0x4][R2] ;  /* 0x0100000002087b82 */ /* 0x0002e20000000a00 */
[----:B0-----:R-:W-:Y:S01]  /*0310*/  MOV R4, UR4 ;  /* 0x0000000400047c02 */ /* 0x001fe20008000f00 */
[----:B------:R-:W-:Y:S01]  /*0320*/  IMAD.U32 R5, RZ, RZ, UR5 ;  /* 0x00000005ff057e24 */ /* 0x000fe2000f8e00ff */
[----:B------:R-:W-:Y:S01]  /*0330*/  MOV R7, R23 ;  /* 0x0000001700077202 */ /* 0x000fe20000000f00 */
[----:B------:R-:W-:Y:S01]  /*0340*/  IMAD.MOV.U32 R6, RZ, RZ, R24 ;  /* 0x000000ffff067224 */ /* 0x000fe200078e0018 */
[----:B--23--:R1:W-:Y:S06]  /*0350*/  STL [R1], R0 ;  /* 0x0000000001007387 */ /* 0x00c3ec0000100800 */
[----:B------:R-:W-:-:S07]  /*0360*/  LEPC R20, `(.L_x_2) ;  /* 0x000000001014794e */ /* 0x000fce0000000000 */
[----:B-1----:R-:W-:Y:S05]  /*0370*/  CALL.ABS.NOINC R8 ;  /* 0x0000000008007343 */ /* 0x002fea0003c00000 */
.L_x_2:
[----:B------:R-:W2:Y:S04]  /*0380*/  LDG.E R3, desc[UR36][R16.64+-0x8] ;  /* 0xfffff82410037981 */ /* 0x000ea8000c1e1900 */
[----:B------:R-:W2:Y:S01]  /*0390*/  LDG.E R0, desc[UR36][R18.64] ;  /* 0x0000002412007981 */ /* 0x000ea2000c1e1900 */
[----:B------:R-:W0:Y:S01]  /*03a0*/  LDCU.64 UR4, c[0x4][0x140] ;  /* 0x01002800ff0477ac */ /* 0x000e220008000a00 */
[----:B--2---:R-:W-:-:S05]  /*03b0*/  IMAD.IADD R3, R3, 0x1, R0 ;  /* 0x0000000103037824 */ /* 0x004fca00078e0200 */
[----:B------:R1:W-:Y:S04]  /*03c0*/  STG.E desc[UR36][R16.64+-0x4], R3 ;  /* 0xfffffc0310007986 */ /* 0x0003e8000c101924 */
[----:B------:R-:W2:Y:S01]  /*03d0*/  LDG.E R0, desc[UR36][R18.64] ;  /* 0x0000002412007981 */ /* 0x000ea2000c1e1900 */
[----:B------:R1:W3:Y:S01]  /*03e0*/  LDC.64 R8, c[0x4][R2] ;  /* 0x0100000002087b82 */ /* 0x0002e20000000a00 */
[----:B0-----:R-:W-:Y:S01]  /*03f0*/  IMAD.U32 R4, RZ, RZ, UR4 ;  /* 0x00000004ff047e24 */ /* 0x001fe2000f8e00ff */
[----:B------:R-:W-:Y:S01]  /*0400*/  MOV R5, UR5 ;  /* 0x0000000500057c02 */ /* 0x000fe20008000f00 */
[----:B------:R-:W-:Y:S01]  /*0410*/  IMAD.MOV.U32 R6, RZ, RZ, R24 ;  /* 0x000000ffff067224 */ /* 0x000fe200078e0018 */
[----:B------:R-:W-:Y:S01]  /*0420*/  MOV R7, R23 ;  /* 0x0000001700077202 */ /* 0x000fe20000000f00 */
[----:B--23--:R1:W-:Y:S06]  /*0430*/  STL [R1], R0 ;  /* 0x0000000001007387 */ /* 0x00c3ec0000100800 */
[----:B------:R-:W-:-:S07]  /*0440*/  LEPC R20, `(.L_x_3) ;  /* 0x000000001014794e */ /* 0x000fce0000000000 */
[----:B-1----:R-:W-:Y:S05]  /*0450*/  CALL.ABS.NOINC R8 ;  /* 0x0000000008007343 */ /* 0x002fea0003c00000 */
.L_x_3:
        /* <DEDUP_REMOVED lines=9> */
[----:B------:R-:W-:Y:S01]  /*04f0*/  IADD3 R22, PT, PT, R22, 0x4, RZ ;  /* 0x0000000416167810 */ /* 0x000fe20007ffe0ff */
[----:B------:R-:W-:Y:S01]  /*0500*/  IMAD.MOV.U32 R6, RZ, RZ, R24 ;  /* 0x000000ffff067224 */ /* 0x000fe200078e0018 */
[----:B------:R-:W-:Y:S01]  /*0510*/  MOV R7, R23 ;  /* 0x0000001700077202 */ /* 0x000fe20000000f00 */
[----:B--23--:R1:W-:Y:S06]  /*0520*/  STL [R1], R0 ;  /* 0x0000000001007387 */ /* 0x00c3ec0000100800 */
[----:B------:R-:W-:-:S07]  /*0530*/  LEPC R20, `(.L_x_4) ;  /* 0x000000001014794e */ /* 0x000fce0000000000 */
[----:B-1----:R-:W-:Y:S05]  /*0540*/  CALL.ABS.NOINC R8 ;  /* 0x0000000008007343 */ /* 0x002fea0003c00000 */
.L_x_4:
[----:B------:R0:W5:Y:S01]  /*0550*/  LDG.E R0, desc[UR36][R16.64] ;  /* 0x0000002410007981 */ /* 0x000162000c1e1900 */
[----:B------:R-:W-:-:S05]  /*0560*/  IADD3 R18, P0, PT, R18, 0x10, RZ ;  /* 0x0000001012127810 */ /* 0x000fca0007f1e0ff */
[----:B------:R-:W-:Y:S01]  /*0570*/  IMAD.X R19, RZ, RZ, R19, P0 ;  /* 0x000000ffff137224 */ /* 0x000fe200000e0613 */
[----:B0-----:R-:W-:-:S04]  /*0580*/  IADD3 R16, P1, PT, R16, 0x10, RZ ;  /* 0x0000001010107810 */ /* 0x001fc80007f3e0ff */
[----:B------:R-:W-:Y:S01]  /*0590*/  IADD3.X R17, PT, PT, RZ, R17, RZ, P1, !PT ;  /* 0x00000011ff117210 */ /* 0x000fe20000ffe4ff */
[----:B------:R-:W-:Y:S08]  /*05a0*/  BRA `(.L_x_5) ;  /* 0xfffffff800fc7947 */ /* 0x000ff0000383ffff */
.L_x_6:
        /* <DEDUP_REMOVED lines=13> */
.L_x_8:


//--------------------- .nv.global.init           --------------------------
	.section	.nv.global.init,"aw",@progbits
.nv.global.init:
	.type		$str,@object
	.size		$str,(.L_40 - $str)
$str:
        /*0000*/ 	.byte	0x25, 0x64, 0x20, 0x00
.L_40:


//--------------------- .nv.shared.reserved.0     --------------------------
	.section	.nv.shared.reserved.0,"aw",@nobits
	.weak		__nv_reservedSMEM_offset_0_alias
	.size		__nv_reservedSMEM_offset_0_alias, 0, 64
	.other		__nv_reservedSMEM_offset_0_alias,@"STO_CUDA_RESERVED_SHARED STV_DEFAULT"
__nv_reservedSMEM_offset_0_alias:
	.zero		0
	.zero		64


//--------------------- .nv.global                --------------------------
	.section	.nv.global,"aw",@nobits
.nv.global:
	.type		_ZN34_INTERNAL_5548e3d1_4_k_cu_47f1ae466thrust24THRUST_300001_SM_1000_NS12placeholders2_5E,@object
	.size		_ZN34_INTERNAL_5548e3d1_4_k_cu_47f1ae466thrust24THRUST_300001_SM_1000_NS12placeholders2_5E,(_ZN34_INTERNAL_5548e3d1_4_k_cu_47f1ae464cuda3std3__45__cpo6cbeginE - _ZN34_INTERNAL_5548e3d1_4_k_cu_47f1ae466thrust24THRUST_300001_SM_1000_NS12placeholders2_5E)
_ZN34_INTERNAL_5548e3d1_4_k_cu_47f1ae466thrust24THRUST_300001_SM_1000_NS12placeholders2_5E:
	.zero		1
	.type		_ZN34_INTERNAL_5548e3d1_4_k_cu_47f1ae464cuda3std3__45__cpo6cbeginE,@object
	.size		_ZN34_INTERNAL_5548e3d1_4_k_cu_47f1ae464cuda3std3__45__cpo6cbeginE,(_ZN34_INTERNAL_5548e3d1_4_k_cu_47f1ae464cuda3std6ranges3__45__cpo6cbeginE - _ZN34_INTERNAL_5548e3d1_4_k_cu_47f1ae464cuda3std3__45__cpo6cbeginE)
_ZN34_INTERNAL_5548e3d1_4_k_cu_47f1ae464cuda3std3__45__cpo6cbeginE:
	.zero		1
	.type		_ZN34_INTERNAL_5548e3d1_4_k_cu_47f1ae464cuda3std6ranges3__45__cpo6cbeginE,@object
	.size		_ZN34_INTERNAL_5548e3d1_4_k_cu_47f1ae464cuda3std6ranges3__45__cpo6cbeginE,(_ZN34_INTERNAL_5548e3d1_4_k_cu_47f1ae464cuda3std3__48in_placeE - _ZN34_INTERNAL_5548e3d1_4_k_cu_47f1ae464cuda3std6ranges3__45__cpo6cbeginE)
_ZN34_INTERNAL_5548e3d1_4_k_cu_47f1ae464cuda3std6ranges3__45__cpo6cbeginE:
	.zero		1
	.type		_ZN34_INTERNAL_5548e3d1_4_k_cu_47f1ae464cuda3std3__48in_placeE,@object
	.size		_ZN34_INTERNAL_5548e3d1_4_k_cu_47f1ae464cuda3std3__48in_placeE,(_ZN34_INTERNAL_5548e3d1_4_k_cu_47f1ae464cuda3std6ranges3__45__cpo4sizeE - _ZN34_INTERNAL_5548e3d1_4_k_cu_47f1ae464cuda3std3__48in_placeE)
_ZN34_INTERNAL_5548e3d1_4_k_cu_47f1ae464cuda3std3__48in_placeE:
	.zero		1
	.type		_ZN34_INTERNAL_5548e3d1_4_k_cu_47f1ae464cuda3std6ranges3__45__cpo4sizeE,@object
	.size		_ZN34_INTERNAL_5548e3d1_4_k_cu_47f1ae464cuda3std6ranges3__45__cpo4sizeE,(_ZN34_INTERNAL_5548e3d1_4_k_cu_47f1ae466thrust24THRUST_300001_SM_1000_NS12placeholders2_9E - _ZN34_INTERNAL_5548e3d1_4_k_cu_47f1ae464cuda3std6ranges3__45__cpo4sizeE)
_ZN34_INTERNAL_5548e3d1_4_k_cu_47f1ae464cuda3std6ranges3__45__cpo4sizeE:
	.zero		1
	.type		_ZN34_INTERNAL_5548e3d1_4_k_cu_47f1ae466thrust24THRUST_300001_SM_1000_NS12placeholders2_9E,@object
	.size		_ZN34_INTERNAL_5548e3d1_4_k_cu_47f1ae466thrust24THRUST_300001_SM_1000_NS12placeholders2_9E,(_ZN34_INTERNAL_5548e3d1_4_k_cu_47f1ae464cuda3std3__45__cpo7crbeginE - _ZN34_INTERNAL_5548e3d1_4_k_cu_47f1ae466thrust24THRUST_300001_SM_1000_NS12placeholders2_9E)
_ZN34_INTERNAL_5548e3d1_4_k_cu_47f1ae466thrust24THRUST_300001_SM_1000_NS12placeholders2_9E:
	.zero		1
	.type		_ZN34_INTERNAL_5548e3d1_4_k_cu_47f1ae464cuda3std3__45__cpo7crbeginE,@object
	.size		_ZN34_INTERNAL_5548e3d1_4_k_cu_47f1ae464cuda3std3__45__cpo7crbeginE,(_ZN34_INTERNAL_5548e3d1_4_k_cu_47f1ae464cuda3std6ranges3__45__cpo4nextE - _ZN34_INTERNAL_5548e3d1_4_k_cu_47f1ae464cuda3std3__45__cpo7crbeginE)
_ZN34_INTERNAL_5548e3d1_4_k_cu_47f1ae464cuda3std3__45__cpo7crbeginE:
	.zero		1
	.type		_ZN34_INTERNAL_5548e3d1_4_k_cu_47f1ae464cuda3std6ranges3__45__cpo4nextE,@object
	.size		_ZN34_INTERNAL_5548e3d1_4_k_cu_47f1ae464cuda3std6ranges3__45__cpo4nextE,(_ZN34_INTERNAL_5548e3d1_4_k_cu_47f1ae464cuda3std6ranges3__45__cpo4swapE - _ZN34_INTERNAL_5548e3d1_4_k_cu_47f1ae464cuda3std6ranges3__45__cpo4nextE)
_ZN34_INTERNAL_5548e3d1_4_k_cu_47f1ae464cuda3std6ranges3__45__cpo4nextE:
	.zero		1
	.type		_ZN34_INTERNAL_5548e3d1_4_k_cu_47f1ae464cuda3std6ranges3__45__cpo4swapE,@object
	.size		_ZN34_INTERNAL_5548e3d1_4_k_cu_47f1ae464cuda3std6ranges3__45__cpo4swapE,(_ZN34_INTERNAL_5548e3d1_4_k_cu_47f1ae466thrust24THRUST_300001_SM_1000_NS12placeholders2_1E - _ZN34_INTERNAL_5548e3d1_4_k_cu_47f1ae464cuda3std6ranges3__45__cpo4swapE)
_ZN34_INTERNAL_5548e3d1_4_k_cu_47f1ae464cuda3std6ranges3__45__cpo4swapE:
	.zero		1
	.type		_ZN34_INTERNAL_5548e3d1_4_k_cu_47f1ae466thrust24THRUST_300001_SM_1000_NS12placeholders2_1E,@object
	.size		_ZN34_INTERNAL_5548e3d1_4_k_cu_47f1ae466thrust24THRUST_300001_SM_1000_NS12placeholders2_1E,(_ZN34_INTERNAL_5548e3d1_4_k_cu_47f1ae466thrust24THRUST_300001_SM_1000_NS12placeholders2_3E - _ZN34_INTERNAL_5548e3d1_4_k_cu_47f1ae466thrust24THRUST_300001_SM_1000_NS12placeholders2_1E)
_ZN34_INTERNAL_5548e3d1_4_k_cu_47f1ae466thrust24THRUST_300001_SM_1000_NS12placeholders2_1E:
	.zero		1
	.type		_ZN34_INTERNAL_5548e3d1_4_k_cu_47f1ae466thrust24THRUST_300001_SM_1000_NS12placeholders2_3E,@object
	.size		_ZN34_INTERNAL_5548e3d1_4_k_cu_47f1ae466thrust24THRUST_300001_SM_1000_NS12placeholders2_3E,(_ZN34_INTERNAL_5548e3d1_4_k_cu_47f1ae464cuda3std3__45__cpo5beginE - _ZN34_INTERNAL_5548e3d1_4_k_cu_47f1ae466thrust24THRUST_300001_SM_1000_NS12placeholders2_3E)
_ZN34_INTERNAL_5548e3d1_4_k_cu_47f1ae466thrust24THRUST_300001_SM_1000_NS12placeholders2_3E:
	.zero		1
	.type		_ZN34_INTERNAL_5548e3d1_4_k_cu_47f1ae464cuda3std3__45__cpo5beginE,@object
	.size		_ZN34_INTERNAL_5548e3d1_4_k_cu_47f1ae464cuda3std3__45__cpo5beginE,(_ZN34_INTERNAL_5548e3d1_4_k_cu_47f1ae464cuda3std6ranges3__45__cpo5beginE - _ZN34_INTERNAL_5548e3d1_4_k_cu_47f1ae464cuda3std3__45__cpo5beginE)
_ZN34_INTERNAL_5548e3d1_4_k_cu_47f1ae464cuda3std3__45__cpo5beginE:
	.zero		1
	.type		_ZN34_INTERNAL_5548e3d1_4_k_cu_47f1ae464cuda3std6ranges3__45__cpo5beginE,@object
	.size		_ZN34_INTERNAL_5548e3d1_4_k_cu_47f1ae464cuda3std6ranges3__45__cpo5beginE,(_ZN34_INTERNAL_5548e3d1_4_k_cu_47f1ae464cuda3std3__436_GLOBAL__N__5548e3d1_4_k_cu_47f1ae466ignoreE - _ZN34_INTERNAL_5548e3d1_4_k_cu_47f1ae464cuda3std6ranges3__45__cpo5beginE)
_ZN34_INTERNAL_5548e3d1_4_k_cu_47f1ae464cuda3std6ranges3__45__cpo5beginE:
	.zero		1
	.type		_ZN34_INTERNAL_5548e3d1_4_k_cu_47f1ae464cuda3std3__436_GLOBAL__N__5548e3d1_4_k_cu_47f1ae466ignoreE,@object
	.size		_ZN34_INTERNAL_5548e3d1_4_k_cu_47f1ae464cuda3std3__436_GLOBAL__N__5548e3d1_4_k_cu_47f1ae466ignoreE,(_ZN34_INTERNAL_5548e3d1_4_k_cu_47f1ae464cuda3std6ranges3__45__cpo4dataE - _ZN34_INTERNAL_5548e3d1_4_k_cu_47f1ae464cuda3std3__436_GLOBAL__N__5548e3d1_4_k_cu_47f1ae466ignoreE)
_ZN34_INTERNAL_5548e3d1_4_k_cu_47f1ae464cuda3std3__436_GLOBAL__N__5548e3d1_4_k_cu_47f1ae466ignoreE:
	.zero		1
	.type		_ZN34_INTERNAL_5548e3d1_4_k_cu_47f1ae464cuda3std6ranges3__45__cpo4dataE,@object
	.size		_ZN34_INTERNAL_5548e3d1_4_k_cu_47f1ae464cuda3std6ranges3__45__cpo4dataE,(_ZN34_INTERNAL_5548e3d1_4_k_cu_47f1ae466thrust24THRUST_300001_SM_1000_NS12placeholders2_7E - _ZN34_INTERNAL_5548e3d1_4_k_cu_47f1ae464cuda3std6ranges3__45__cpo4dataE)
_ZN34_INTERNAL_5548e3d1_4_k_cu_47f1ae464cuda3std6ranges3__45__cpo4dataE:
	.zero		1
	.type		_ZN34_INTERNAL_5548e3d1_4_k_cu_47f1ae466thrust24THRUST_300001_SM_1000_NS12placeholders2_7E,@object
	.size		_ZN34_INTERNAL_5548e3d1_4_k_cu_47f1ae466thrust24THRUST_300001_SM_1000_NS12placeholders2_7E,(_ZN34_INTERNAL_5548e3d1_4_k_cu_47f1ae464cuda3std3__45__cpo6rbeginE - _ZN34_INTERNAL_5548e3d1_4_k_cu_47f1ae466thrust24THRUST_300001_SM_1000_NS12placeholders2_7E)
_ZN34_INTERNAL_5548e3d1_4_k_cu_47f1ae466thrust24THRUST_300001_SM_1000_NS12placeholders2_7E:
	.zero		1
	.type		_ZN34_INTERNAL_5548e3d1_4_k_cu_47f1ae464cuda3std3__45__cpo6rbeginE,@object
	.size		_ZN34_INTERNAL_5548e3d1_4_k_cu_47f1ae464cuda3std3__45__cpo6rbeginE,(_ZN34_INTERNAL_5548e3d1_4_k_cu_47f1ae464cuda3std6ranges3__45__cpo7advanceE - _ZN34_INTERNAL_5548e3d1_4_k_cu_47f1ae464cuda3std3__45__cpo6rbeginE)
_ZN34_INTERNAL_5548e3d1_4_k_cu_47f1ae464cuda3std3__45__cpo6rbeginE:
	.zero		1
	.type		_ZN34_INTERNAL_5548e3d1_4_k_cu_47f1ae464cuda3std6ranges3__45__cpo7advanceE,@object
	.size		_ZN34_INTERNAL_5548e3d1_4_k_cu_47f1ae464cuda3std6ranges3__45__cpo7advanceE,(_ZN34_INTERNAL_5548e3d1_4_k_cu_47f1ae464cuda3std3__47nulloptE - _ZN34_INTERNAL_5548e3d1_4_k_cu_47f1ae464cuda3std6ranges3__45__cpo7advanceE)
_ZN34_INTERNAL_5548e3d1_4_k_cu_47f1ae464cuda3std6ranges3__45__cpo7advanceE:
	.zero		1
	.type		_ZN34_INTERNAL_5548e3d1_4_k_cu_47f1ae464cuda3std3__47nulloptE,@object
	.size		_ZN34_INTERNAL_5548e3d1_4_k_cu_47f1ae464cuda3std3__47nulloptE,(_ZN34_INTERNAL_5548e3d1_4_k_cu_47f1ae464cuda3std6ranges3__45__cpo8distanceE - _ZN34_INTERNAL_5548e3d1_4_k_cu_47f1ae464cuda3std3__47nulloptE)
_ZN34_INTERNAL_5548e3d1_4_k_cu_47f1ae464cuda3std3__47nulloptE:
	.zero		1
	.type		_ZN34_INTERNAL_5548e3d1_4_k_cu_47f1ae464cuda3std6ranges3__45__cpo8distanceE,@object
	.size		_ZN34_INTERNAL_5548e3d1_4_k_cu_47f1ae464cuda3std6ranges3__45__cpo8distanceE,(_ZN34_INTERNAL_5548e3d1_4_k_cu_47f1ae466thrust24THRUST_300001_SM_1000_NS12placeholders2_6E - _ZN34_INTERNAL_5548e3d1_4_k_cu_47f1ae464cuda3std6ranges3__45__cpo8distanceE)
_ZN34_INTERNAL_5548e3d1_4_k_cu_47f1ae464cuda3std6ranges3__45__cpo8distanceE:
	.zero		1
	.type		_ZN34_INTERNAL_5548e3d1_4_k_cu_47f1ae466thrust24THRUST_300001_SM_1000_NS12placeholders2_6E,@object
	.size		_ZN34_INTERNAL_5548e3d1_4_k_cu_47f1ae466thrust24THRUST_300001_SM_1000_NS12placeholders2_6E,(_ZN34_INTERNAL_5548e3d1_4_k_cu_47f1ae464cuda3std3__45__cpo4cendE - _ZN34_INTERNAL_5548e3d1_4_k_cu_47f1ae466thrust24THRUST_300001_SM_1000_NS12placeholders2_6E)
_ZN34_INTERNAL_5548e3d1_4_k_cu_47f1ae466thrust24THRUST_300001_SM_1000_NS12placeholders2_6E:
	.zero		1
	.type		_ZN34_INTERNAL_5548e3d1_4_k_cu_47f1ae464cuda3std3__45__cpo4cendE,@object
	.size		_ZN34_INTERNAL_5548e3d1_4_k_cu_47f1ae464cuda3std3__45__cpo4cendE,(_ZN34_INTERNAL_5548e3d1_4_k_cu_47f1ae464cuda3std6ranges3__45__cpo4cendE - _ZN34_INTERNAL_5548e3d1_4_k_cu_47f1ae464cuda3std3__45__cpo4cendE)
_ZN34_INTERNAL_5548e3d1_4_k_cu_47f1ae464cuda3std3__45__cpo4cendE:
	.zero		1
	.type		_ZN34_INTERNAL_5548e3d1_4_k_cu_47f1ae464cuda3std6ranges3__45__cpo4cendE,@object
	.size		_ZN34_INTERNAL_5548e3d1_4_k_cu_47f1ae464cuda3std6ranges3__45__cpo4cendE,(_ZN34_INTERNAL_5548e3d1_4_k_cu_47f1ae464cuda3std3__420unreachable_sentinelE - _ZN34_INTERNAL_5548e3d1_4_k_cu_47f1ae464cuda3std6ranges3__45__cpo4cendE)
_ZN34_INTERNAL_5548e3d1_4_k_cu_47f1ae464cuda3std6ranges3__45__cpo4cendE:
	.zero		1
	.type		_ZN34_INTERNAL_5548e3d1_4_k_cu_47f1ae464cuda3std3__420unreachable_sentinelE,@object
	.size		_ZN34_INTERNAL_5548e3d1_4_k_cu_47f1ae464cuda3std3__420unreachable_sentinelE,(_ZN34_INTERNAL_5548e3d1_4_k_cu_47f1ae464cuda3std6ranges3__45__cpo5ssizeE - _ZN34_INTERNAL_5548e3d1_4_k_cu_47f1ae464cuda3std3__420unreachable_sentinelE)
_ZN34_INTERNAL_5548e3d1_4_k_cu_47f1ae464cuda3std3__420unreachable_sentinelE:
	.zero		1
	.type		_ZN34_INTERNAL_5548e3d1_4_k_cu_47f1ae464cuda3std6ranges3__45__cpo5ssizeE,@object
	.size		_ZN34_INTERNAL_5548e3d1_4_k_cu_47f1ae464cuda3std6ranges3__45__cpo5ssizeE,(_ZN34_INTERNAL_5548e3d1_4_k_cu_47f1ae466thrust24THRUST_300001_SM_1000_NS12placeholders3_10E - _ZN34_INTERNAL_5548e3d1_4_k_cu_47f1ae464cuda3std6ranges3__45__cpo5ssizeE)
_ZN34_INTERNAL_5548e3d1_4_k_cu_47f1ae464cuda3std6ranges3__45__cpo5ssizeE:
	.zero		1
	.type		_ZN34_INTERNAL_5548e3d1_4_k_cu_47f1ae466thrust24THRUST_300001_SM_1000_NS12placeholders3_10E,@object
	.size		_ZN34_INTERNAL_5548e3d1_4_k_cu_47f1ae466thrust24THRUST_300001_SM_1000_NS12placeholders3_10E,(_ZN34_INTERNAL_5548e3d1_4_k_cu_47f1ae464cuda3std3__45__cpo5crendE - _ZN34_INTERNAL_5548e3d1_4_k_cu_47f1ae466thrust24THRUST_300001_SM_1000_NS12placeholders3_10E)
_ZN34_INTERNAL_5548e3d1_4_k_cu_47f1ae466thrust24THRUST_300001_SM_1000_NS12placeholders3_10E:
	.zero		1
	.type		_ZN34_INTERNAL_5548e3d1_4_k_cu_47f1ae464cuda3std3__45__cpo5crendE,@object
	.size		_ZN34_INTERNAL_5548e3d1_4_k_cu_47f1ae464cuda3std3__45__cpo5crendE,(_ZN34_INTERNAL_5548e3d1_4_k_cu_47f1ae464cuda3std6ranges3__45__cpo4prevE - _ZN34_INTERNAL_5548e3d1_4_k_cu_47f1ae464cuda3std3__45__cpo5crendE)
_ZN34_INTERNAL_5548e3d1_4_k_cu_47f1ae464cuda3std3__45__cpo5crendE:
	.zero		1
	.type		_ZN34_INTERNAL_5548e3d1_4_k_cu_47f1ae464cuda3std6ranges3__45__cpo4prevE,@object
	.size		_ZN34_INTERNAL_5548e3d1_4_k_cu_47f1ae464cuda3std6ranges3__45__cpo4prevE,(_ZN34_INTERNAL_5548e3d1_4_k_cu_47f1ae464cuda3std6ranges3__45__cpo9iter_moveE - _ZN34_INTERNAL_5548e3d1_4_k_cu_47f1ae464cuda3std6ranges3__45__cpo4prevE)
_ZN34_INTERNAL_5548e3d1_4_k_cu_47f1ae464cuda3std6ranges3__45__cpo4prevE:
	.zero		1
	.type		_ZN34_INTERNAL_5548e3d1_4_k_cu_47f1ae464cuda3std6ranges3__45__cpo9iter_moveE,@object
	.size		_ZN34_INTERNAL_5548e3d1_4_k_cu_47f1ae464cuda3std6ranges3__45__cpo9iter_moveE,(_ZN34_INTERNAL_5548e3d1_4_k_cu_47f1ae466thrust24THRUST_300001_SM_1000_NS12placeholders2_2E - _ZN34_INTERNAL_5548e3d1_4_k_cu_47f1ae464cuda3std6ranges3__45__cpo9iter_moveE)
_ZN34_INTERNAL_5548e3d1_4_k_cu_47f1ae464cuda3std6ranges3__45__cpo9iter_moveE:
	.zero		1
	.type		_ZN34_INTERNAL_5548e3d1_4_k_cu_47f1ae466thrust24THRUST_300001_SM_1000_NS12placeholders2_2E,@object
	.size		_ZN34_INTERNAL_5548e3d1_4_k_cu_47f1ae466thrust24THRUST_300001_SM_1000_NS12placeholders2_2E,(_ZN34_INTERNAL_5548e3d1_4_k_cu_47f1ae466thrust24THRUST_300001_SM_1000_NS12placeholders2_4E - _ZN34_INTERNAL_5548e3d1_4_k_cu_47f1ae466thrust24THRUST_300001_SM_1000_NS12placeholders2_2E)
_ZN34_INTERNAL_5548e3d1_4_k_cu_47f1ae466thrust24THRUST_300001_SM_1000_NS12placeholders2_2E:
	.zero		1
	.type		_ZN34_INTERNAL_5548e3d1_4_k_cu_47f1ae466thrust24THRUST_300001_SM_1000_NS12placeholders2_4E,@object
	.size		_ZN34_INTERNAL_5548e3d1_4_k_cu_47f1ae466thrust24THRUST_300001_SM_1000_NS12placeholders2_4E,(_ZN34_INTERNAL_5548e3d1_4_k_cu_47f1ae464cuda3std3__45__cpo3endE - _ZN34_INTERNAL_5548e3d1_4_k_cu_47f1ae466thrust24THRUST_300001_SM_1000_NS12placeholders2_4E)
_ZN34_INTERNAL_5548e3d1_4_k_cu_47f1ae466thrust24THRUST_300001_SM_1000_NS12placeholders2_4E:
	.zero		1
	.type		_ZN34_INTERNAL_5548e3d1_4_k_cu_47f1ae464cuda3std3__45__cpo3endE,@object
	.size		_ZN34_INTERNAL_5548e3d1_4_k_cu_47f1ae464cuda3std3__45__cpo3endE,(_ZN34_INTERNAL_5548e3d1_4_k_cu_47f1ae464cuda3std6ranges3__45__cpo3endE - _ZN34_INTERNAL_5548e3d1_4_k_cu_47f1ae464cuda3std3__45__cpo3endE)
_ZN34_INTERNAL_5548e3d1_4_k_cu_47f1ae464cuda3std3__45__cpo3endE:
	.zero		1
	.type		_ZN34_INTERNAL_5548e3d1_4_k_cu_47f1ae464cuda3std6ranges3__45__cpo3endE,@object
	.size		_ZN34_INTERNAL_5548e3d1_4_k_cu_47f1ae464cuda3std6ranges3__45__cpo3endE,(_ZN34_INTERNAL_5548e3d1_4_k_cu_47f1ae464cuda3std3__419piecewise_constructE - _ZN34_INTERNAL_5548e3d1_4_k_cu_47f1ae464cuda3std6ranges3__45__cpo3endE)
_ZN34_INTERNAL_5548e3d1_4_k_cu_47f1ae464cuda3std6ranges3__45__cpo3endE:
	.zero		1
	.type		_ZN34_INTERNAL_5548e3d1_4_k_cu_47f1ae464cuda3std3__419piecewise_constructE,@object
	.size		_ZN34_INTERNAL_5548e3d1_4_k_cu_47f1ae464cuda3std3__419piecewise_constructE,(_ZN34_INTERNAL_5548e3d1_4_k_cu_47f1ae464cuda3std6ranges3__45__cpo5cdataE - _ZN34_INTERNAL_5548e3d1_4_k_cu_47f1ae464cuda3std3__419piecewise_constructE)
_ZN34_INTERNAL_5548e3d1_4_k_cu_47f1ae464cuda3std3__419piecewise_constructE:
	.zero		1
	.type		_ZN34_INTERNAL_5548e3d1_4_k_cu_47f1ae464cuda3std6ranges3__45__cpo5cdataE,@object
	.size		_ZN34_INTERNAL_5548e3d1_4_k_cu_47f1ae464cuda3std6ranges3__45__cpo5cdataE,(_ZN34_INTERNAL_5548e3d1_4_k_cu_47f1ae466thrust24THRUST_300001_SM_1000_NS12placeholders2_8E - _ZN34_INTERNAL_5548e3d1_4_k_cu_47f1ae464cuda3std6ranges3__45__cpo5cdataE)
_ZN34_INTERNAL_5548e3d1_4_k_cu_47f1ae464cuda3std6ranges3__45__cpo5cdataE:
	.zero		1
	.type		_ZN34_INTERNAL_5548e3d1_4_k_cu_47f1ae466thrust24THRUST_300001_SM_1000_NS12placeholders2_8E,@object
	.size		_ZN34_INTERNAL_5548e3d1_4_k_cu_47f1ae466thrust24THRUST_300001_SM_1000_NS12placeholders2_8E,(_ZN34_INTERNAL_5548e3d1_4_k_cu_47f1ae464cuda3std3__45__cpo4rendE - _ZN34_INTERNAL_5548e3d1_4_k_cu_47f1ae466thrust24THRUST_300001_SM_1000_NS12placeholders2_8E)
_ZN34_INTERNAL_5548e3d1_4_k_cu_47f1ae466thrust24THRUST_300001_SM_1000_NS12placeholders2_8E:
	.zero		1
	.type		_ZN34_INTERNAL_5548e3d1_4_k_cu_47f1ae464cuda3std3__45__cpo4rendE,@object
	.size		_ZN34_INTERNAL_5548e3d1_4_k_cu_47f1ae464cuda3std3__45__cpo4rendE,(_ZN34_INTERNAL_5548e3d1_4_k_cu_47f1ae464cuda3std6ranges3__45__cpo9iter_swapE - _ZN34_INTERNAL_5548e3d1_4_k_cu_47f1ae464cuda3std3__45__cpo4rendE)
_ZN34_INTERNAL_5548e3d1_4_k_cu_47f1ae464cuda3std3__45__cpo4rendE:
	.zero		1
	.type		_ZN34_INTERNAL_5548e3d1_4_k_cu_47f1ae464cuda3std6ranges3__45__cpo9iter_swapE,@object
	.size		_ZN34_INTERNAL_5548e3d1_4_k_cu_47f1ae464cuda3std6ranges3__45__cpo9iter_swapE,(_ZN34_INTERNAL_5548e3d1_4_k_cu_47f1ae464cuda3std3__48unexpectE - _ZN34_INTERNAL_5548e3d1_4_k_cu_47f1ae464cuda3std6ranges3__45__cpo9iter_swapE)
_ZN34_INTERNAL_5548e3d1_4_k_cu_47f1ae464cuda3std6ranges3__45__cpo9iter_swapE:
	.zero		1
	.type		_ZN34_INTERNAL_5548e3d1_4_k_cu_47f1ae464cuda3std3__48unexpectE,@object
	.size		_ZN34_INTERNAL_5548e3d1_4_k_cu_47f1ae464cuda3std3__48unexpectE,(_ZN34_INTERNAL_5548e3d1_4_k_cu_47f1ae466thrust24THRUST_300001_SM_1000_NS6system6detail10sequential3seqE - _ZN34_INTERNAL_5548e3d1_4_k_cu_47f1ae464cuda3std3__48unexpectE)
_ZN34_INTERNAL_5548e3d1_4_k_cu_47f1ae464cuda3std3__48unexpectE:
	.zero		1
	.type		_ZN34_INTERNAL_5548e3d1_4_k_cu_47f1ae466thrust24THRUST_300001_SM_1000_NS6system6detail10sequential3seqE,@object
	.size		_ZN34_INTERNAL_5548e3d1_4_k_cu_47f1ae466thrust24THRUST_300001_SM_1000_NS6system6detail10sequential3seqE,(.L_29 - _ZN34_INTERNAL_5548e3d1_4_k_cu_47f1ae466thrust24THRUST_300001_SM_1000_NS6system6detail10sequential3seqE)
_ZN34_INTERNAL_5548e3d1_4_k_cu_47f1ae466thrust24THRUST_300001_SM_1000_NS6system6detail10sequential3seqE:
	.zero		1
.L_29:


//--------------------- .nv.constant0._ZN3cub18CUB_300001_SM_10006detail11EmptyKernelIvEEvv --------------------------
	.section	.nv.constant0._ZN3cub18CUB_300001_SM_10006detail11EmptyKernelIvEEvv,"a",@progbits
	.sectionflags	@""
	.align	4
.nv.constant0._ZN3cub18CUB_300001_SM_10006detail11EmptyKernelIvEEvv:
	.zero		896


//--------------------- .nv.constant0._Z15binPrefixKernelPKiPi --------------------------
	.section	.nv.constant0._Z15binPrefixKernelPKiPi,"a",@progbits
	.sectionflags	@""
	.align	4
.nv.constant0._Z15binPrefixKernelPKiPi:
	.zero		912


//--------------------- SYMBOLS --------------------------

	.type		.nv.reservedSmem.offset0,@object
	.size		.nv.reservedSmem.offset0,0x4
	.type		vprintf,@function
